	.headerflags	@"EF_CUDA_TEXMODE_UNIFIED EF_CUDA_64BIT_ADDRESS EF_CUDA_ACCELERATORS EF_CUDA_SM90 EF_CUDA_VIRTUAL_SM(EF_CUDA_SM90)"
	.elftype	@"ET_EXEC"


//--------------------- .nv.info                  --------------------------
	.section	.nv.info,"",@"SHT_CUDA_INFO"
	.align	4


	//----- nvinfo : EIATTR_REGCOUNT
	.align		4
        /*0000*/ 	.byte	0x04, 0x2f
        /*0002*/ 	.short	(.L_1 - .L_0)
	.align		4
.L_0:
        /*0004*/ 	.word	index@(triton_poi_fused__prelu_kernel_add_convolution_8)
        /*0008*/ 	.word	0x00000014


	//----- nvinfo : EIATTR_MIN_STACK_SIZE
	.align		4
.L_1:
        /*000c*/ 	.byte	0x04, 0x12
        /*000e*/ 	.short	(.L_3 - .L_2)
	.align		4
.L_2:
        /*0010*/ 	.word	index@(triton_poi_fused__prelu_kernel_add_convolution_8)
        /*0014*/ 	.word	0x00000000


	//----- nvinfo : EIATTR_FRAME_SIZE
	.align		4
.L_3:
        /*0018*/ 	.byte	0x04, 0x11
        /*001a*/ 	.short	(.L_5 - .L_4)
	.align		4
.L_4:
        /*001c*/ 	.word	index@(triton_poi_fused__prelu_kernel_add_convolution_8)
        /*0020*/ 	.word	0x00000000


	//----- nvinfo : EIATTR_MIN_STACK_SIZE
	.align		4
.L_5:
        /*0024*/ 	.byte	0x04, 0x12
        /*0026*/ 	.short	(.L_7 - .L_6)
	.align		4
.L_6:
        /*0028*/ 	.word	index@(triton_poi_fused__prelu_kernel_add_convolution_8)
        /*002c*/ 	.word	0x00000000
.L_7:


//--------------------- .nv.info.triton_poi_fused__prelu_kernel_add_convolution_8 --------------------------
	.section	.nv.info.triton_poi_fused__prelu_kernel_add_convolution_8,"",@"SHT_CUDA_INFO"
	.sectionflags	@""
	.align	4


	//----- nvinfo : EIATTR_CUDA_API_VERSION
	.align		4
        /*0000*/ 	.byte	0x04, 0x37
        /*0002*/ 	.short	(.L_9 - .L_8)
.L_8:
        /*0004*/ 	.word	0x0000007c


	//----- nvinfo : EIATTR_KPARAM_INFO
	.align		4
.L_9:
        /*0008*/ 	.byte	0x04, 0x17
        /*000a*/ 	.short	(.L_11 - .L_10)
.L_10:
        /*000c*/ 	.word	0x00000000
        /*0010*/ 	.short	0x0005
        /*0012*/ 	.short	0x0028
        /*0014*/ 	.byte	0x00, 0xf0, 0x11, 0x00


	//----- nvinfo : EIATTR_KPARAM_INFO
	.align		4
.L_11:
        /*0018*/ 	.byte	0x04, 0x17
        /*001a*/ 	.short	(.L_13 - .L_12)
.L_12:
        /*001c*/ 	.word	0x00000000
        /*0020*/ 	.short	0x0004
        /*0022*/ 	.short	0x0020
        /*0024*/ 	.byte	0x00, 0xf4, 0x21, 0x00


	//----- nvinfo : EIATTR_KPARAM_INFO
	.align		4
.L_13:
        /*0028*/ 	.byte	0x04, 0x17
        /*002a*/ 	.short	(.L_15 - .L_14)
.L_14:
        /*002c*/ 	.word	0x00000000
        /*0030*/ 	.short	0x0003
        /*0032*/ 	.short	0x0018
        /*0034*/ 	.byte	0x00, 0xf4, 0x21, 0x00


	//----- nvinfo : EIATTR_KPARAM_INFO
	.align		4
.L_15:
        /*0038*/ 	.byte	0x04, 0x17
        /*003a*/ 	.short	(.L_17 - .L_16)
.L_16:
        /*003c*/ 	.word	0x00000000
        /*0040*/ 	.short	0x0002
        /*0042*/ 	.short	0x0010
        /*0044*/ 	.byte	0x00, 0xf4, 0x21, 0x00


	//----- nvinfo : EIATTR_KPARAM_INFO
	.align		4
.L_17:
        /*0048*/ 	.byte	0x04, 0x17
        /*004a*/ 	.short	(.L_19 - .L_18)
.L_18:
        /*004c*/ 	.word	0x00000000
        /*0050*/ 	.short	0x0001
        /*0052*/ 	.short	0x0008
        /*0054*/ 	.byte	0x00, 0xf4, 0x21, 0x00


	//----- nvinfo : EIATTR_KPARAM_INFO
	.align		4
.L_19:
        /*0058*/ 	.byte	0x04, 0x17
        /*005a*/ 	.short	(.L_21 - .L_20)
.L_20:
        /*005c*/ 	.word	0x00000000
        /*0060*/ 	.short	0x0000
        /*0062*/ 	.short	0x0000
        /*0064*/ 	.byte	0x00, 0xf4, 0x21, 0x00


	//----- nvinfo : EIATTR_SPARSE_MMA_MASK
	.align		4
.L_21:
        /*0068*/ 	.byte	0x03, 0x50
        /*006a*/ 	.short	0x0000


	//----- nvinfo : EIATTR_MAXREG_COUNT
	.align		4
        /*006c*/ 	.byte	0x03, 0x1b
        /*006e*/ 	.short	0x00ff


	//----- nvinfo : EIATTR_EXIT_INSTR_OFFSETS
	.align		4
        /*0070*/ 	.byte	0x04, 0x1c
        /*0072*/ 	.short	(.L_23 - .L_22)


	//   ....[0]....
.L_22:
        /*0074*/ 	.word	0x00000220


	//   ....[1]....
        /*0078*/ 	.word	0x00000240


	//----- nvinfo : EIATTR_REQNTID
	.align		4
.L_23:
        /*007c*/ 	.byte	0x04, 0x10
        /*007e*/ 	.short	(.L_25 - .L_24)
.L_24:
        /*0080*/ 	.word	0x00000080
        /*0084*/ 	.word	0x00000001
        /*0088*/ 	.word	0x00000001


	//----- nvinfo : EIATTR_CBANK_PARAM_SIZE
	.align		4
.L_25:
        /*008c*/ 	.byte	0x03, 0x19
        /*008e*/ 	.short	0x002c


	//----- nvinfo : EIATTR_PARAM_CBANK
	.align		4
        /*0090*/ 	.byte	0x04, 0x0a
        /*0092*/ 	.short	(.L_27 - .L_26)
	.align		4
.L_26:
        /*0094*/ 	.word	index@(.nv.constant0.triton_poi_fused__prelu_kernel_add_convolution_8)
        /*0098*/ 	.short	0x0210
        /*009a*/ 	.short	0x002c


	//----- nvinfo : EIATTR_SW_WAR
	.align		4
.L_27:
        /*009c*/ 	.byte	0x04, 0x36
        /*009e*/ 	.short	(.L_29 - .L_28)
.L_28:
        /*00a0*/ 	.word	0x00000008
.L_29:


//--------------------- .nv.callgraph             --------------------------
	.section	.nv.callgraph,"",@"SHT_CUDA_CALLGRAPH"
	.align	4
	.sectionentsize	8
	.align		4
        /*0000*/ 	.word	0x00000000
	.align		4
        /*0004*/ 	.word	0xffffffff
	.align		4
        /*0008*/ 	.word	0x00000000
	.align		4
        /*000c*/ 	.word	0xfffffffe
	.align		4
        /*0010*/ 	.word	0x00000000
	.align		4
        /*0014*/ 	.word	0xfffffffd
	.align		4
        /*0018*/ 	.word	0x00000000
	.align		4
        /*001c*/ 	.word	0xfffffffc


//--------------------- .text.triton_poi_fused__prelu_kernel_add_convolution_8 --------------------------
	.section	.text.triton_poi_fused__prelu_kernel_add_convolution_8,"ax",@progbits
	.align	128
        .global         triton_poi_fused__prelu_kernel_add_convolution_8
        .type           triton_poi_fused__prelu_kernel_add_convolution_8,@function
        .size           triton_poi_fused__prelu_kernel_add_convolution_8,(.L_x_1 - triton_poi_fused__prelu_kernel_add_convolution_8)
        .other          triton_poi_fused__prelu_kernel_add_convolution_8,@"STO_CUDA_ENTRY STV_DEFAULT"
triton_poi_fused__prelu_kernel_add_convolution_8:
.text.triton_poi_fused__prelu_kernel_add_convolution_8:
[----:B------:R-:W0:Y:S02]  /*0000*/  LDC R1, c[0x0][0x28] ;  /* 0x00000a00ff017b82 */ /* 0x000e240000000800 */
[----:B------:R-:W1:Y:S01]  /*0010*/  S2R R0, SR_TID.X ;  /* 0x0000000000007919 */ /* 0x000e620000002100 */
[----:B------:R-:W2:Y:S01]  /*0020*/  LDC.64 R4, c[0x0][0x218] ;  /* 0x00008600ff047b82 */ /* 0x000ea20000000a00 */
[----:B------:R-:W-:Y:S01]  /*0030*/  CS2R R12, SRZ ;  /* 0x00000000000c7805 */ /* 0x000fe2000001ff00 */
[----:B------:R-:W-:Y:S01]  /*0040*/  ULDC.64 UR4, c[0x0][0x208] ;  /* 0x0000820000047ab9 */ /* 0x000fe20000000a00 */
[----:B------:R-:W3:Y:S05]  /*0050*/  S2R R7, SR_CTAID.X ;  /* 0x0000000000077919 */ /* 0x000eea0000002500 */
[----:B------:R-:W4:Y:S01]  /*0060*/  LDC.64 R2, c[0x0][0x210] ;  /* 0x00008400ff027b82 */ /* 0x000f220000000a00 */
[----:B-1----:R-:W-:-:S02]  /*0070*/  LOP3.LUT R0, R0, 0x7f, RZ, 0xc0, !PT ;  /* 0x0000007f00007812 */ /* 0x002fc400078ec0ff */
[----:B---3--:R-:W-:-:S03]  /*0080*/  SHF.R.S32.HI R9, RZ, 0x18, R7 ;  /* 0x00000018ff097819 */ /* 0x008fc60000011407 */
[----:B------:R-:W-:Y:S02]  /*0090*/  IMAD R0, R7, 0x80, R0 ;  /* 0x0000008007007824 */ /* 0x000fe400078e0200 */
[----:B------:R-:W1:Y:S01]  /*00a0*/  LDC.64 R6, c[0x0][0x220] ;  /* 0x00008800ff067b82 */ /* 0x000e620000000a00 */
[----:B------:R-:W-:Y:S01]  /*00b0*/  SGXT R9, R9, 0x1 ;  /* 0x000000010909781a */ /* 0x000fe20000000200 */
[C---:B----4-:R-:W-:Y:S01]  /*00c0*/  IMAD.WIDE R2, R0.reuse, 0x4, R2 ;  /* 0x0000000400027825 */ /* 0x050fe200078e0202 */
[----:B------:R-:W-:Y:S02]  /*00d0*/  ISETP.GE.AND P1, PT, R0, 0x100, PT ;  /* 0x000001000000780c */ /* 0x000fe40003f26270 */
[----:B------:R-:W-:-:S04]  /*00e0*/  LEA.HI R9, R9, R0, RZ, 0x6 ;  /* 0x0000000009097211 */ /* 0x000fc800078f30ff */
[----:B------:R-:W-:Y:S02]  /*00f0*/  LOP3.LUT R11, R9, 0xffffffc0, RZ, 0xc0, !PT ;  /* 0xffffffc0090b7812 */ /* 0x000fe400078ec0ff */
[----:B------:R-:W3:Y:S03]  /*0100*/  LDC.64 R8, c[0x0][0x228] ;  /* 0x00008a00ff087b82 */ /* 0x000ee60000000a00 */
[----:B------:R-:W-:Y:S01]  /*0110*/  IMAD.IADD R11, R0, 0x1, -R11 ;  /* 0x00000001000b7824 */ /* 0x000fe200078e0a0b */
[----:B------:R-:W-:Y:S01]  /*0120*/  CS2R R14, SRZ ;  /* 0x00000000000e7805 */ /* 0x000fe2000001ff00 */
[----:B------:R-:W4:Y:S02]  /*0130*/  @!P1 LDG.E R12, desc[UR4][R2.64] ;  /* 0x00000004020c9981 */ /* 0x000f24000c1e1900 */
[----:B--2---:R-:W-:-:S05]  /*0140*/  IMAD.WIDE R4, R11, 0x4, R4 ;  /* 0x000000040b047825 */ /* 0x004fca00078e0204 */
[----:B------:R2:W4:Y:S01]  /*0150*/  @!P1 LDG.E.EL R13, desc[UR4][R4.64] ;  /* 0x00000004040d9981 */ /* 0x000522000c2e1900 */
[----:B-1----:R-:W-:Y:S02]  /*0160*/  IMAD.WIDE R6, R11, 0x4, R6 ;  /* 0x000000040b067825 */ /* 0x002fe400078e0206 */
[----:B------:R-:W2:Y:S03]  /*0170*/  LDC.64 R10, c[0x0][0x230] ;  /* 0x00008c00ff0a7b82 */ /* 0x000ea60000000a00 */
[----:B------:R-:W5:Y:S01]  /*0180*/  @!P1 LDG.E.EL R14, desc[UR4][R6.64] ;  /* 0x00000004060e9981 */ /* 0x000f62000c2e1900 */
[----:B---3--:R-:W-:-:S05]  /*0190*/  IMAD.WIDE R8, R0, 0x4, R8 ;  /* 0x0000000400087825 */ /* 0x008fca00078e0208 */
[----:B------:R-:W3:Y:S01]  /*01a0*/  @!P1 LDG.E R15, desc[UR4][R8.64] ;  /* 0x00000004080f9981 */ /* 0x000ee2000c1e1900 */
[----:B--2---:R-:W-:-:S04]  /*01b0*/  IMAD.WIDE R4, R0, 0x4, R10 ;  /* 0x0000000400047825 */ /* 0x004fc800078e020a */
[----:B----4-:R-:W-:Y:S01]  /*01c0*/  FADD R17, R13, R12 ;  /* 0x0000000c0d117221 */ /* 0x010fe20000000000 */
[----:B------:R-:W-:-:S03]  /*01d0*/  FSETP.GT.AND P0, PT, R12, -R13, PT ;  /* 0x8000000d0c00720b */ /* 0x000fc60003f04000 */
[C---:B-----5:R-:W-:Y:S01]  /*01e0*/  FMUL R14, R17.reuse, R14 ;  /* 0x0000000e110e7220 */ /* 0x060fe20000400000 */
[----:B------:R1:W-:Y:S04]  /*01f0*/  @!P1 STG.E desc[UR4][R2.64], R17 ;  /* 0x0000001102009986 */ /* 0x0003e8000c101904 */
[----:B------:R-:W-:-:S05]  /*0200*/  FSEL R14, R17, R14, P0 ;  /* 0x0000000e110e7208 */ /* 0x000fca0000000000 */
[----:B---3--:R-:W-:Y:S01]  /*0210*/  FADD R15, R14, R15 ;  /* 0x0000000f0e0f7221 */ /* 0x008fe20000000000 */
[----:B------:R-:W-:Y:S06]  /*0220*/  @P1 EXIT ;  /* 0x000000000000194d */ /* 0x000fec0003800000 */
[----:B------:R-:W-:Y:S01]  /*0230*/  STG.E desc[UR4][R4.64], R15 ;  /* 0x0000000f04007986 */ /* 0x000fe2000c101904 */
[----:B------:R-:W-:Y:S05]  /*0240*/  EXIT ;  /* 0x000000000000794d */ /* 0x000fea0003800000 */
.L_x_0:
[----:B------:R-:W-:-:S00]  /*0250*/  BRA `(.L_x_0) ;  /* 0xfffffffc00fc7947 */ /* 0x000fc0000383ffff */
[----:B------:R-:W-:-:S00]  /*0260*/  NOP ;  /* 0x0000000000007918 */ /* 0x000fc00000000000 */
        /* <DEDUP_REMOVED lines=9> */
.L_x_1:


//--------------------- .nv.constant0.triton_poi_fused__prelu_kernel_add_convolution_8 --------------------------
	.section	.nv.constant0.triton_poi_fused__prelu_kernel_add_convolution_8,"a",@progbits
	.sectionflags	@""
	.align	4
.nv.constant0.triton_poi_fused__prelu_kernel_add_convolution_8:
	.zero		572
